//
// Generated by NVIDIA NVVM Compiler
//
// Compiler Build ID: CL-36424714
// Cuda compilation tools, release 13.0, V13.0.88
// Based on NVVM 20.0.0
//

.version 9.0
.target sm_100
.address_size 64

	// .globl	_Z10helloworldv
.extern .func  (.param .b32 func_retval0) vprintf
(
	.param .b64 vprintf_param_0,
	.param .b64 vprintf_param_1
)
;
.global .align 1 .b8 $str[27] = {72, 101, 108, 108, 111, 32, 87, 111, 114, 108, 100, 32, 102, 114, 111, 109, 32, 40, 37, 100, 44, 37, 100, 41, 33, 10};

.visible .entry _Z10helloworldv()
{
	.local .align 8 .b8 	__local_depot0[8];
	.reg .b64 	%SP;
	.reg .b64 	%SPL;
	.reg .b32 	%r<11>;
	.reg .b64 	%rd<5>;

	mov.u64 	%SPL, __local_depot0;
	cvta.local.u64 	%SP, %SPL;
	add.u64 	%rd1, %SP, 0;
	add.u64 	%rd2, %SPL, 0;
	mov.u32 	%r1, %ctaid.x;
	mov.u32 	%r2, %ntid.x;
	mov.u32 	%r3, %tid.x;
	mad.lo.s32 	%r4, %r1, %r2, %r3;
	mov.u32 	%r5, %ctaid.y;
	mov.u32 	%r6, %ntid.y;
	mov.u32 	%r7, %tid.y;
	mad.lo.s32 	%r8, %r5, %r6, %r7;
	st.local.v2.u32 	[%rd2], {%r4, %r8};
	mov.u64 	%rd3, $str;
	cvta.global.u64 	%rd4, %rd3;
	{ // callseq 0, 0
	.param .b64 param0;
	st.param.b64 	[param0], %rd4;
	.param .b64 param1;
	st.param.b64 	[param1], %rd1;
	.param .b32 retval0;
	call.uni (retval0), 
	vprintf, 
	(
	param0, 
	param1
	);
	ld.param.b32 	%r9, [retval0];
	} // callseq 0
	ret;

}


// ===== COMPILED SASS (sm_100) =====

	.target	sm_100

	.elftype	@"ET_EXEC"


//--------------------- .note.nv.tkinfo           --------------------------
	.section	.note.nv.tkinfo,"",@"SHT_NOTE"
	.sectionflags	@"SHF_NOTE_NV_TKINFO"
	.tkinfo
        /*0018*/ 	.word	0x00000002
        /*0030*/ 	.string	""
        /*0030*/ 	.string	"ptxas"
        /*0030*/ 	.string	"Cuda compilation tools, release 13.0, V13.0.88"
        /*0030*/ 	.string	"Build cuda_13.0.r13.0/compiler.36424714_0"
        /*0030*/ 	.string	"-arch sm_100 -m 64 "



//--------------------- .note.nv.cuinfo           --------------------------
	.section	.note.nv.cuinfo,"",@"SHT_NOTE"
	.sectionflags	@"SHF_NOTE_NV_CUINFO"
        /*0018*/ 	.short	0x0002
        /*001a*/ 	.short	0x0064
        /*001c*/ 	.short	0x0082
	.zero		2


//--------------------- .nv.info                  --------------------------
	.section	.nv.info,"",@"SHT_CUDA_INFO"
	.align	4


	//----- nvinfo : EIATTR_REGCOUNT
	.align		4
        /*0000*/ 	.byte	0x04, 0x2f
        /*0002*/ 	.short	(.L_2 - .L_1)
	.align		4
.L_1:
        /*0004*/ 	.word	index@(_Z10helloworldv)
        /*0008*/ 	.word	0x00000018


	//----- nvinfo : EIATTR_FRAME_SIZE
	.align		4
.L_2:
        /*000c*/ 	.byte	0x04, 0x11
        /*000e*/ 	.short	(.L_4 - .L_3)
	.align		4
.L_3:
        /*0010*/ 	.word	index@(_Z10helloworldv)
        /*0014*/ 	.word	0x00000008


	//----- nvinfo : EIATTR_MIN_STACK_SIZE
	.align		4
.L_4:
        /*0018*/ 	.byte	0x04, 0x12
        /*001a*/ 	.short	(.L_6 - .L_5)
	.align		4
.L_5:
        /*001c*/ 	.word	index@(_Z10helloworldv)
        /*0020*/ 	.word	0x00000008
.L_6:


//--------------------- .nv.compat                --------------------------
	.section	.nv.compat,"",@"SHT_CUDA_COMPAT_INFO"
	.align	4
        /*0000*/ 	.byte	0x02, 0x09, 0x00, 0x00, 0x02, 0x02, 0x01, 0x00, 0x02, 0x05, 0x05, 0x00, 0x03, 0x07, 0x01, 0x01
        /*0010*/ 	.byte	0x02, 0x03, 0x00, 0x00, 0x02, 0x06, 0x01, 0x00, 0x04, 0x0b, 0x08, 0x00, 0x09, 0x00, 0x00, 0x00
        /*0020*/ 	.byte	0x00, 0x00, 0x00, 0x00


//--------------------- .nv.info._Z10helloworldv  --------------------------
	.section	.nv.info._Z10helloworldv,"",@"SHT_CUDA_INFO"
	.sectionflags	@""
	.align	4


	//----- nvinfo : EIATTR_CUDA_API_VERSION
	.align		4
        /*0000*/ 	.byte	0x04, 0x37
        /*0002*/ 	.short	(.L_8 - .L_7)
.L_7:
        /*0004*/ 	.word	0x00000082


	//----- nvinfo : EIATTR_SPARSE_MMA_MASK
	.align		4
.L_8:
        /*0008*/ 	.byte	0x03, 0x50
        /*000a*/ 	.short	0x0000


	//----- nvinfo : EIATTR_MAXREG_COUNT
	.align		4
        /*000c*/ 	.byte	0x03, 0x1b
        /*000e*/ 	.short	0x00ff


	//----- nvinfo : EIATTR_EXTERNS
	.align		4
        /*0010*/ 	.byte	0x04, 0x0f
        /*0012*/ 	.short	(.L_10 - .L_9)


	//   ....[0]....
	.align		4
.L_9:
        /*0014*/ 	.word	index@(vprintf)


	//----- nvinfo : EIATTR_MERCURY_ISA_VERSION
	.align		4
.L_10:
        /*0018*/ 	.byte	0x03, 0x5f
        /*001a*/ 	.short	0x0101


	//----- nvinfo : EIATTR_VRC_CTA_INIT_COUNT
	.align		4
        /*001c*/ 	.byte	0x02, 0x4a
	.zero		1
	.zero		1


	//----- nvinfo : EIATTR_SYSCALL_OFFSETS
	.align		4
        /*0020*/ 	.byte	0x04, 0x46
        /*0022*/ 	.short	(.L_12 - .L_11)


	//   ....[0]....
.L_11:
        /*0024*/ 	.word	0x00000150


	//----- nvinfo : EIATTR_EXIT_INSTR_OFFSETS
	.align		4
.L_12:
        /*0028*/ 	.byte	0x04, 0x1c
        /*002a*/ 	.short	(.L_14 - .L_13)


	//   ....[0]....
.L_13:
        /*002c*/ 	.word	0x00000160


	//----- nvinfo : EIATTR_SW_WAR
	.align		4
.L_14:
        /*0030*/ 	.byte	0x04, 0x36
        /*0032*/ 	.short	(.L_16 - .L_15)
.L_15:
        /*0034*/ 	.word	0x00000008
.L_16:


//--------------------- .nv.callgraph             --------------------------
	.section	.nv.callgraph,"",@"SHT_CUDA_CALLGRAPH"
	.align	4
	.sectionentsize	8
	.align		4
        /*0000*/ 	.word	0x00000000
	.align		4
        /*0004*/ 	.word	0xffffffff
	.align		4
        /*0008*/ 	.word	index@(_Z10helloworldv)
	.align		4
        /*000c*/ 	.word	index@(vprintf)
	.align		4
        /*0010*/ 	.word	0x00000000
	.align		4
        /*0014*/ 	.word	0xfffffffe
	.align		4
        /*0018*/ 	.word	0x00000000
	.align		4
        /*001c*/ 	.word	0xfffffffd
	.align		4
        /*0020*/ 	.word	0x00000000
	.align		4
        /*0024*/ 	.word	0xfffffffc


//--------------------- .nv.constant4             --------------------------
	.section	.nv.constant4,"a",@progbits
	.align	8
	.align		8
.nv.constant4:
        /*0000*/ 	.dword	vprintf
	.align		8
        /*0008*/ 	.dword	$str


//--------------------- .text._Z10helloworldv     --------------------------
	.section	.text._Z10helloworldv,"ax",@progbits
	.align	128
        .global         _Z10helloworldv
        .type           _Z10helloworldv,@function
        .size           _Z10helloworldv,(.L_x_2 - _Z10helloworldv)
        .other          _Z10helloworldv,@"STO_CUDA_ENTRY STV_DEFAULT"
_Z10helloworldv:
.text._Z10helloworldv:
[----:B------:R-:W0:Y:S01]  /*0000*/  LDC R1, c[0x0][0x37c] ;  /* 0x0000df00ff017b82 */ /* 0x000e220000000800 */
[----:B------:R-:W1:Y:S01]  /*0010*/  S2R R3, SR_TID.X ;  /* 0x0000000000037919 */ /* 0x000e620000002100 */
[----:B------:R-:W2:Y:S06]  /*0020*/  LDCU UR5, c[0x0][0x2fc] ;  /* 0x00005f80ff0577ac */ /* 0x000eac0008000800 */
[----:B------:R-:W1:Y:S01]  /*0030*/  S2UR UR4, SR_CTAID.X ;  /* 0x00000000000479c3 */ /* 0x000e620000002500 */
[----:B0-----:R-:W-:Y:S01]  /*0040*/  VIADD R1, R1, 0xfffffff8 ;  /* 0xfffffff801017836 */ /* 0x001fe20000000000 */
[----:B------:R-:W0:Y:S06]  /*0050*/  S2R R5, SR_TID.Y ;  /* 0x0000000000057919 */ /* 0x000e2c0000002200 */
[----:B------:R-:W1:Y:S08]  /*0060*/  LDC R2, c[0x0][0x360] ;  /* 0x0000d800ff027b82 */ /* 0x000e700000000800 */
[----:B------:R-:W0:Y:S08]  /*0070*/  S2UR UR6, SR_CTAID.Y ;  /* 0x00000000000679c3 */ /* 0x000e300000002600 */
[----:B------:R-:W0:Y:S01]  /*0080*/  LDC R0, c[0x0][0x364] ;  /* 0x0000d900ff007b82 */ /* 0x000e220000000800 */
[----:B-1----:R-:W-:Y:S01]  /*0090*/  IMAD R2, R2, UR4, R3 ;  /* 0x0000000402027c24 */ /* 0x002fe2000f8e0203 */
[----:B------:R-:W1:Y:S01]  /*00a0*/  LDCU UR4, c[0x0][0x2f8] ;  /* 0x00005f00ff0477ac */ /* 0x000e620008000800 */
[----:B0-----:R-:W-:Y:S01]  /*00b0*/  IMAD R3, R0, UR6, R5 ;  /* 0x0000000600037c24 */ /* 0x001fe2000f8e0205 */
[----:B------:R-:W-:Y:S01]  /*00c0*/  MOV R0, 0x0 ;  /* 0x0000000000007802 */ /* 0x000fe20000000f00 */
[----:B------:R-:W0:Y:S01]  /*00d0*/  LDCU.64 UR6, c[0x4][0x8] ;  /* 0x01000100ff0677ac */ /* 0x000e220008000a00 */
[----:B-1----:R-:W-:-:S02]  /*00e0*/  IADD3 R6, P0, PT, R1, UR4, RZ ;  /* 0x0000000401067c10 */ /* 0x002fc4000ff1e0ff */
[----:B------:R1:W-:Y:S01]  /*00f0*/  STL.64 [R1], R2 ;  /* 0x0000000201007387 */ /* 0x0003e20000100a00 */
[----:B------:R1:W3:Y:S01]  /*0100*/  LDC.64 R8, c[0x4][R0] ;  /* 0x0100000000087b82 */ /* 0x0002e20000000a00 */
[----:B--2---:R-:W-:Y:S01]  /*0110*/  IADD3.X R7, PT, PT, RZ, UR5, RZ, P0, !PT ;  /* 0x00000005ff077c10 */ /* 0x004fe200087fe4ff */
[----:B0-----:R-:W-:Y:S01]  /*0120*/  IMAD.U32 R4, RZ, RZ, UR6 ;  /* 0x00000006ff047e24 */ /* 0x001fe2000f8e00ff */
[----:B-1----:R-:W-:-:S07]  /*0130*/  MOV R5, UR7 ;  /* 0x0000000700057c02 */ /* 0x002fce0008000f00 */
[----:B------:R-:W-:-:S07]  /*0140*/  LEPC R20, `(.L_x_0) ;  /* 0x000000001014794e */ /* 0x000fce0000000000 */
[----:B---3--:R-:W-:Y:S05]  /*0150*/  CALL.ABS.NOINC R8 ;  /* 0x0000000008007343 */ /* 0x008fea0003c00000 */
.L_x_0:
[----:B------:R-:W-:Y:S05]  /*0160*/  EXIT ;  /* 0x000000000000794d */ /* 0x000fea0003800000 */
.L_x_1:
[----:B------:R-:W-:-:S00]  /*0170*/  BRA `(.L_x_1) ;  /* 0xfffffffc00fc7947 */ /* 0x000fc0000383ffff */
[----:B------:R-:W-:-:S00]  /*0180*/  NOP ;  /* 0x0000000000007918 */ /* 0x000fc00000000000 */
[----:B------:R-:W-:-:S00]  /*0190*/  NOP ;  /* 0x0000000000007918 */ /* 0x000fc00000000000 */
[----:B------:R-:W-:-:S00]  /*01a0*/  NOP ;  /* 0x0000000000007918 */ /* 0x000fc00000000000 */
[----:B------:R-:W-:-:S00]  /*01b0*/  NOP ;  /* 0x0000000000007918 */ /* 0x000fc00000000000 */
[----:B------:R-:W-:-:S00]  /*01c0*/  NOP ;  /* 0x0000000000007918 */ /* 0x000fc00000000000 */
[----:B------:R-:W-:-:S00]  /*01d0*/  NOP ;  /* 0x0000000000007918 */ /* 0x000fc00000000000 */
[----:B------:R-:W-:-:S00]  /*01e0*/  NOP ;  /* 0x0000000000007918 */ /* 0x000fc00000000000 */
[----:B------:R-:W-:-:S00]  /*01f0*/  NOP ;  /* 0x0000000000007918 */ /* 0x000fc00000000000 */
.L_x_2:


//--------------------- .nv.global.init           --------------------------
	.section	.nv.global.init,"aw",@progbits
.nv.global.init:
	.type		$str,@object
	.size		$str,(.L_0 - $str)
$str:
        /*0000*/ 	.byte	0x48, 0x65, 0x6c, 0x6c, 0x6f, 0x20, 0x57, 0x6f, 0x72, 0x6c, 0x64, 0x20, 0x66, 0x72, 0x6f, 0x6d
        /*0010*/ 	.byte	0x20, 0x28, 0x25, 0x64, 0x2c, 0x25, 0x64, 0x29, 0x21, 0x0a, 0x00
.L_0:


//--------------------- .nv.shared.reserved.0     --------------------------
	.section	.nv.shared.reserved.0,"aw",@nobits
	.weak		__nv_reservedSMEM_offset_0_alias
	.size		__nv_reservedSMEM_offset_0_alias, 0, 64
	.other		__nv_reservedSMEM_offset_0_alias,@"STO_CUDA_RESERVED_SHARED STV_DEFAULT"
__nv_reservedSMEM_offset_0_alias:
	.zero		0
	.zero		64


//--------------------- .nv.constant0._Z10helloworldv --------------------------
	.section	.nv.constant0._Z10helloworldv,"a",@progbits
	.sectionflags	@""
	.align	4
.nv.constant0._Z10helloworldv:
	.zero		896


//--------------------- SYMBOLS --------------------------

	.type		.nv.reservedSmem.offset0,@object
	.size		.nv.reservedSmem.offset0,0x4
	.type		vprintf,@function
